//
// Generated by NVIDIA NVVM Compiler
//
// Compiler Build ID: CL-36424714
// Cuda compilation tools, release 13.0, V13.0.88
// Based on NVVM 20.0.0
//

.version 9.0
.target sm_100
.address_size 64

	// .globl	_Z17convolutionKernelPfS_i
.const .align 4 .b8 d_Filter[28];

.visible .entry _Z17convolutionKernelPfS_i(
	.param .u64 .ptr .align 1 _Z17convolutionKernelPfS_i_param_0,
	.param .u64 .ptr .align 1 _Z17convolutionKernelPfS_i_param_1,
	.param .u32 _Z17convolutionKernelPfS_i_param_2
)
{
	.reg .pred 	%p<21>;
	.reg .b32 	%r<12>;
	.reg .b32 	%f<37>;
	.reg .b64 	%rd<21>;

	ld.param.u64 	%rd3, [_Z17convolutionKernelPfS_i_param_0];
	ld.param.u64 	%rd2, [_Z17convolutionKernelPfS_i_param_1];
	ld.param.u32 	%r7, [_Z17convolutionKernelPfS_i_param_2];
	cvta.to.global.u64 	%rd1, %rd3;
	mov.u32 	%r8, %tid.x;
	mov.u32 	%r9, %ctaid.x;
	mov.u32 	%r10, %ntid.x;
	mad.lo.s32 	%r1, %r9, %r10, %r8;
	setp.ge.s32 	%p1, %r1, %r7;
	@%p1 bra 	$L__BB0_16;
	add.s32 	%r2, %r1, -3;
	setp.lt.s32 	%p2, %r1, 3;
	setp.ge.s32 	%p3, %r2, %r7;
	mov.f32 	%f31, 0f00000000;
	or.pred  	%p4, %p2, %p3;
	@%p4 bra 	$L__BB0_3;
	mul.wide.u32 	%rd4, %r2, 4;
	add.s64 	%rd5, %rd1, %rd4;
	ld.global.f32 	%f16, [%rd5];
	ld.const.f32 	%f17, [d_Filter];
	fma.rn.f32 	%f31, %f16, %f17, 0f00000000;
$L__BB0_3:
	add.s32 	%r3, %r1, -2;
	setp.lt.s32 	%p5, %r1, 2;
	setp.ge.s32 	%p6, %r3, %r7;
	or.pred  	%p7, %p5, %p6;
	@%p7 bra 	$L__BB0_5;
	mul.wide.u32 	%rd6, %r3, 4;
	add.s64 	%rd7, %rd1, %rd6;
	ld.global.f32 	%f18, [%rd7];
	ld.const.f32 	%f19, [d_Filter+4];
	fma.rn.f32 	%f31, %f18, %f19, %f31;
$L__BB0_5:
	setp.lt.s32 	%p8, %r1, 1;
	setp.gt.s32 	%p9, %r1, %r7;
	or.pred  	%p10, %p8, %p9;
	@%p10 bra 	$L__BB0_7;
	add.s32 	%r11, %r1, -1;
	mul.wide.u32 	%rd8, %r11, 4;
	add.s64 	%rd9, %rd1, %rd8;
	ld.global.f32 	%f20, [%rd9];
	ld.const.f32 	%f21, [d_Filter+8];
	fma.rn.f32 	%f31, %f20, %f21, %f31;
$L__BB0_7:
	setp.lt.s32 	%p11, %r1, 0;
	@%p11 bra 	$L__BB0_9;
	mul.wide.u32 	%rd10, %r1, 4;
	add.s64 	%rd11, %rd1, %rd10;
	ld.global.f32 	%f22, [%rd11];
	ld.const.f32 	%f23, [d_Filter+12];
	fma.rn.f32 	%f31, %f22, %f23, %f31;
$L__BB0_9:
	add.s32 	%r4, %r1, 1;
	setp.lt.s32 	%p12, %r1, -1;
	setp.ge.s32 	%p13, %r4, %r7;
	or.pred  	%p14, %p12, %p13;
	@%p14 bra 	$L__BB0_11;
	mul.wide.u32 	%rd12, %r4, 4;
	add.s64 	%rd13, %rd1, %rd12;
	ld.global.f32 	%f24, [%rd13];
	ld.const.f32 	%f25, [d_Filter+16];
	fma.rn.f32 	%f31, %f24, %f25, %f31;
$L__BB0_11:
	add.s32 	%r5, %r1, 2;
	setp.lt.s32 	%p15, %r1, -2;
	setp.ge.s32 	%p16, %r5, %r7;
	or.pred  	%p17, %p15, %p16;
	@%p17 bra 	$L__BB0_13;
	mul.wide.u32 	%rd14, %r5, 4;
	add.s64 	%rd15, %rd1, %rd14;
	ld.global.f32 	%f26, [%rd15];
	ld.const.f32 	%f27, [d_Filter+20];
	fma.rn.f32 	%f31, %f26, %f27, %f31;
$L__BB0_13:
	add.s32 	%r6, %r1, 3;
	setp.lt.s32 	%p18, %r1, -3;
	setp.ge.s32 	%p19, %r6, %r7;
	or.pred  	%p20, %p18, %p19;
	@%p20 bra 	$L__BB0_15;
	mul.wide.u32 	%rd16, %r6, 4;
	add.s64 	%rd17, %rd1, %rd16;
	ld.global.f32 	%f28, [%rd17];
	ld.const.f32 	%f29, [d_Filter+24];
	fma.rn.f32 	%f31, %f28, %f29, %f31;
$L__BB0_15:
	cvta.to.global.u64 	%rd18, %rd2;
	mul.wide.s32 	%rd19, %r1, 4;
	add.s64 	%rd20, %rd18, %rd19;
	st.global.f32 	[%rd20], %f31;
$L__BB0_16:
	ret;

}


// ===== COMPILED SASS (sm_100) =====

	.target	sm_100

	.elftype	@"ET_EXEC"


//--------------------- .note.nv.tkinfo           --------------------------
	.section	.note.nv.tkinfo,"",@"SHT_NOTE"
	.sectionflags	@"SHF_NOTE_NV_TKINFO"
	.tkinfo
        /*0018*/ 	.word	0x00000002
        /*0030*/ 	.string	""
        /*0030*/ 	.string	"ptxas"
        /*0030*/ 	.string	"Cuda compilation tools, release 13.0, V13.0.88"
        /*0030*/ 	.string	"Build cuda_13.0.r13.0/compiler.36424714_0"
        /*0030*/ 	.string	"-arch sm_100 -m 64 "



//--------------------- .note.nv.cuinfo           --------------------------
	.section	.note.nv.cuinfo,"",@"SHT_NOTE"
	.sectionflags	@"SHF_NOTE_NV_CUINFO"
        /*0018*/ 	.short	0x0002
        /*001a*/ 	.short	0x0064
        /*001c*/ 	.short	0x0082
	.zero		2


//--------------------- .nv.info                  --------------------------
	.section	.nv.info,"",@"SHT_CUDA_INFO"
	.align	4


	//----- nvinfo : EIATTR_REGCOUNT
	.align		4
        /*0000*/ 	.byte	0x04, 0x2f
        /*0002*/ 	.short	(.L_2 - .L_1)
	.align		4
.L_1:
        /*0004*/ 	.word	index@(_Z17convolutionKernelPfS_i)
        /*0008*/ 	.word	0x0000001e


	//----- nvinfo : EIATTR_FRAME_SIZE
	.align		4
.L_2:
        /*000c*/ 	.byte	0x04, 0x11
        /*000e*/ 	.short	(.L_4 - .L_3)
	.align		4
.L_3:
        /*0010*/ 	.word	index@(_Z17convolutionKernelPfS_i)
        /*0014*/ 	.word	0x00000000


	//----- nvinfo : EIATTR_MIN_STACK_SIZE
	.align		4
.L_4:
        /*0018*/ 	.byte	0x04, 0x12
        /*001a*/ 	.short	(.L_6 - .L_5)
	.align		4
.L_5:
        /*001c*/ 	.word	index@(_Z17convolutionKernelPfS_i)
        /*0020*/ 	.word	0x00000000
.L_6:


//--------------------- .nv.compat                --------------------------
	.section	.nv.compat,"",@"SHT_CUDA_COMPAT_INFO"
	.align	4
        /*0000*/ 	.byte	0x02, 0x09, 0x00, 0x00, 0x02, 0x02, 0x01, 0x00, 0x02, 0x05, 0x05, 0x00, 0x03, 0x07, 0x01, 0x01
        /*0010*/ 	.byte	0x02, 0x03, 0x00, 0x00, 0x02, 0x06, 0x01, 0x00, 0x04, 0x0b, 0x08, 0x00, 0x09, 0x00, 0x00, 0x00
        /*0020*/ 	.byte	0x00, 0x00, 0x00, 0x00


//--------------------- .nv.info._Z17convolutionKernelPfS_i --------------------------
	.section	.nv.info._Z17convolutionKernelPfS_i,"",@"SHT_CUDA_INFO"
	.sectionflags	@""
	.align	4


	//----- nvinfo : EIATTR_CUDA_API_VERSION
	.align		4
        /*0000*/ 	.byte	0x04, 0x37
        /*0002*/ 	.short	(.L_8 - .L_7)
.L_7:
        /*0004*/ 	.word	0x00000082


	//----- nvinfo : EIATTR_KPARAM_INFO
	.align		4
.L_8:
        /*0008*/ 	.byte	0x04, 0x17
        /*000a*/ 	.short	(.L_10 - .L_9)
.L_9:
        /*000c*/ 	.word	0x00000000
        /*0010*/ 	.short	0x0002
        /*0012*/ 	.short	0x0010
        /*0014*/ 	.byte	0x00, 0xf0, 0x11, 0x00


	//----- nvinfo : EIATTR_KPARAM_INFO
	.align		4
.L_10:
        /*0018*/ 	.byte	0x04, 0x17
        /*001a*/ 	.short	(.L_12 - .L_11)
.L_11:
        /*001c*/ 	.word	0x00000000
        /*0020*/ 	.short	0x0001
        /*0022*/ 	.short	0x0008
        /*0024*/ 	.byte	0x00, 0xf5, 0x21, 0x00


	//----- nvinfo : EIATTR_KPARAM_INFO
	.align		4
.L_12:
        /*0028*/ 	.byte	0x04, 0x17
        /*002a*/ 	.short	(.L_14 - .L_13)
.L_13:
        /*002c*/ 	.word	0x00000000
        /*0030*/ 	.short	0x0000
        /*0032*/ 	.short	0x0000
        /*0034*/ 	.byte	0x00, 0xf5, 0x21, 0x00


	//----- nvinfo : EIATTR_SPARSE_MMA_MASK
	.align		4
.L_14:
        /*0038*/ 	.byte	0x03, 0x50
        /*003a*/ 	.short	0x0000


	//----- nvinfo : EIATTR_MAXREG_COUNT
	.align		4
        /*003c*/ 	.byte	0x03, 0x1b
        /*003e*/ 	.short	0x00ff


	//----- nvinfo : EIATTR_MERCURY_ISA_VERSION
	.align		4
        /*0040*/ 	.byte	0x03, 0x5f
        /*0042*/ 	.short	0x0101


	//----- nvinfo : EIATTR_VRC_CTA_INIT_COUNT
	.align		4
        /*0044*/ 	.byte	0x02, 0x4a
	.zero		1
	.zero		1


	//----- nvinfo : EIATTR_EXIT_INSTR_OFFSETS
	.align		4
        /*0048*/ 	.byte	0x04, 0x1c
        /*004a*/ 	.short	(.L_16 - .L_15)


	//   ....[0]....
.L_15:
        /*004c*/ 	.word	0x00000070


	//   ....[1]....
        /*0050*/ 	.word	0x00000430


	//----- nvinfo : EIATTR_CBANK_PARAM_SIZE
	.align		4
.L_16:
        /*0054*/ 	.byte	0x03, 0x19
        /*0056*/ 	.short	0x0014


	//----- nvinfo : EIATTR_PARAM_CBANK
	.align		4
        /*0058*/ 	.byte	0x04, 0x0a
        /*005a*/ 	.short	(.L_18 - .L_17)
	.align		4
.L_17:
        /*005c*/ 	.word	index@(.nv.constant0._Z17convolutionKernelPfS_i)
        /*0060*/ 	.short	0x0380
        /*0062*/ 	.short	0x0014


	//----- nvinfo : EIATTR_SW_WAR
	.align		4
.L_18:
        /*0064*/ 	.byte	0x04, 0x36
        /*0066*/ 	.short	(.L_20 - .L_19)
.L_19:
        /*0068*/ 	.word	0x00000008
.L_20:


//--------------------- .nv.callgraph             --------------------------
	.section	.nv.callgraph,"",@"SHT_CUDA_CALLGRAPH"
	.align	4
	.sectionentsize	8
	.align		4
        /*0000*/ 	.word	0x00000000
	.align		4
        /*0004*/ 	.word	0xffffffff
	.align		4
        /*0008*/ 	.word	0x00000000
	.align		4
        /*000c*/ 	.word	0xfffffffe
	.align		4
        /*0010*/ 	.word	0x00000000
	.align		4
        /*0014*/ 	.word	0xfffffffd
	.align		4
        /*0018*/ 	.word	0x00000000
	.align		4
        /*001c*/ 	.word	0xfffffffc


//--------------------- .nv.constant3             --------------------------
	.section	.nv.constant3,"a",@progbits
	.align	4
.nv.constant3:
	.type		d_Filter,@object
	.size		d_Filter,(.L_0 - d_Filter)
d_Filter:
	.zero		28
.L_0:


//--------------------- .text._Z17convolutionKernelPfS_i --------------------------
	.section	.text._Z17convolutionKernelPfS_i,"ax",@progbits
	.align	128
        .global         _Z17convolutionKernelPfS_i
        .type           _Z17convolutionKernelPfS_i,@function
        .size           _Z17convolutionKernelPfS_i,(.L_x_1 - _Z17convolutionKernelPfS_i)
        .other          _Z17convolutionKernelPfS_i,@"STO_CUDA_ENTRY STV_DEFAULT"
_Z17convolutionKernelPfS_i:
.text._Z17convolutionKernelPfS_i:
[----:B------:R-:W-:Y:S01]  /*0000*/  LDC R1, c[0x0][0x37c] ;  /* 0x0000df00ff017b82 */ /* 0x000fe20000000800 */
[----:B------:R-:W0:Y:S07]  /*0010*/  S2R R11, SR_TID.X ;  /* 0x00000000000b7919 */ /* 0x000e2e0000002100 */
[----:B------:R-:W0:Y:S01]  /*0020*/  S2UR UR4, SR_CTAID.X ;  /* 0x00000000000479c3 */ /* 0x000e220000002500 */
[----:B------:R-:W1:Y:S07]  /*0030*/  LDCU UR6, c[0x0][0x390] ;  /* 0x00007200ff0677ac */ /* 0x000e6e0008000800 */
[----:B------:R-:W0:Y:S02]  /*0040*/  LDC R0, c[0x0][0x360] ;  /* 0x0000d800ff007b82 */ /* 0x000e240000000800 */
[----:B0-----:R-:W-:-:S05]  /*0050*/  IMAD R11, R0, UR4, R11 ;  /* 0x00000004000b7c24 */ /* 0x001fca000f8e020b */
[----:B-1----:R-:W-:-:S13]  /*0060*/  ISETP.GE.AND P0, PT, R11, UR6, PT ;  /* 0x000000060b007c0c */ /* 0x002fda000bf06270 */
[----:B------:R-:W-:Y:S05]  /*0070*/  @P0 EXIT ;  /* 0x000000000000094d */ /* 0x000fea0003800000 */
[C---:B------:R-:W-:Y:S01]  /*0080*/  IADD3 R5, PT, PT, R11.reuse, -0x3, RZ ;  /* 0xfffffffd0b057810 */ /* 0x040fe20007ffe0ff */
[C---:B------:R-:W-:Y:S01]  /*0090*/  VIADD R17, R11.reuse, 0x1 ;  /* 0x000000010b117836 */ /* 0x040fe20000000000 */
[C---:B------:R-:W-:Y:S01]  /*00a0*/  IADD3 R25, PT, PT, R11.reuse, -0x2, RZ ;  /* 0xfffffffe0b197810 */ /* 0x040fe20007ffe0ff */
[----:B------:R-:W-:Y:S01]  /*00b0*/  VIADD R13, R11, 0x3 ;  /* 0x000000030b0d7836 */ /* 0x000fe20000000000 */
[----:B------:R-:W-:Y:S01]  /*00c0*/  ISETP.GE.AND P0, PT, R5, UR6, PT ;  /* 0x0000000605007c0c */ /* 0x000fe2000bf06270 */
[----:B------:R-:W0:Y:S01]  /*00d0*/  LDCU.64 UR4, c[0x0][0x358] ;  /* 0x00006b00ff0477ac */ /* 0x000e220008000a00 */
[----:B------:R-:W-:Y:S02]  /*00e0*/  ISETP.GE.AND P3, PT, R25, UR6, PT ;  /* 0x0000000619007c0c */ /* 0x000fe4000bf66270 */
[C---:B------:R-:W-:Y:S02]  /*00f0*/  ISETP.LT.OR P0, PT, R11.reuse, 0x3, P0 ;  /* 0x000000030b00780c */ /* 0x040fe40000701670 */
[----:B------:R-:W-:-:S02]  /*0100*/  ISETP.GT.AND P2, PT, R11, UR6, PT ;  /* 0x000000060b007c0c */ /* 0x000fc4000bf44270 */
[C---:B------:R-:W-:Y:S02]  /*0110*/  ISETP.LT.OR P3, PT, R11.reuse, 0x2, P3 ;  /* 0x000000020b00780c */ /* 0x040fe40001f61670 */
[C---:B------:R-:W-:Y:S02]  /*0120*/  ISETP.LT.OR P2, PT, R11.reuse, 0x1, P2 ;  /* 0x000000010b00780c */ /* 0x040fe40001741670 */
[----:B------:R-:W-:Y:S02]  /*0130*/  IADD3 R15, PT, PT, R11, 0x2, RZ ;  /* 0x000000020b0f7810 */ /* 0x000fe40007ffe0ff */
[----:B------:R-:W-:Y:S02]  /*0140*/  ISETP.GE.AND P1, PT, R17, UR6, PT ;  /* 0x0000000611007c0c */ /* 0x000fe4000bf26270 */
[----:B------:R-:W-:Y:S01]  /*0150*/  ISETP.GE.AND P6, PT, R11, RZ, PT ;  /* 0x000000ff0b00720c */ /* 0x000fe20003fc6270 */
[----:B------:R-:W1:Y:S01]  /*0160*/  @!P0 LDC.64 R22, c[0x0][0x380] ;  /* 0x0000e000ff168b82 */ /* 0x000e620000000a00 */
[----:B------:R-:W-:-:S02]  /*0170*/  ISETP.GE.AND P5, PT, R15, UR6, PT ;  /* 0x000000060f007c0c */ /* 0x000fc4000bfa6270 */
[----:B------:R-:W-:Y:S02]  /*0180*/  ISETP.LT.OR P1, PT, R11, -0x1, P1 ;  /* 0xffffffff0b00780c */ /* 0x000fe40000f21670 */
[----:B------:R-:W-:Y:S02]  /*0190*/  ISETP.GE.AND P4, PT, R13, UR6, PT ;  /* 0x000000060d007c0c */ /* 0x000fe4000bf86270 */
[C---:B------:R-:W-:Y:S01]  /*01a0*/  ISETP.LT.OR P5, PT, R11.reuse, -0x2, P5 ;  /* 0xfffffffe0b00780c */ /* 0x040fe20002fa1670 */
[----:B------:R-:W2:Y:S01]  /*01b0*/  @!P3 LDC.64 R20, c[0x0][0x380] ;  /* 0x0000e000ff14bb82 */ /* 0x000ea20000000a00 */
[----:B------:R-:W-:-:S07]  /*01c0*/  ISETP.LT.OR P4, PT, R11, -0x3, P4 ;  /* 0xfffffffd0b00780c */ /* 0x000fce0002781670 */
[----:B------:R-:W3:Y:S08]  /*01d0*/  @!P2 LDC.64 R18, c[0x0][0x380] ;  /* 0x0000e000ff12ab82 */ /* 0x000ef00000000a00 */
[----:B------:R-:W4:Y:S01]  /*01e0*/  @P6 LDC.64 R8, c[0x0][0x380] ;  /* 0x0000e000ff086b82 */ /* 0x000f220000000a00 */
[----:B-1----:R-:W-:Y:S01]  /*01f0*/  @!P0 IMAD.WIDE.U32 R22, R5, 0x4, R22 ;  /* 0x0000000405168825 */ /* 0x002fe200078e0016 */
[----:B------:R-:W-:-:S04]  /*0200*/  @!P2 IADD3 R27, PT, PT, R11, -0x1, RZ ;  /* 0xffffffff0b1ba810 */ /* 0x000fc80007ffe0ff */
[----:B0-----:R-:W5:Y:S02]  /*0210*/  @!P0 LDG.E R0, desc[UR4][R22.64] ;  /* 0x0000000416008981 */ /* 0x001f64000c1e1900 */
[----:B------:R-:W0:Y:S08]  /*0220*/  @!P1 LDC.64 R6, c[0x0][0x380] ;  /* 0x0000e000ff069b82 */ /* 0x000e300000000a00 */
[----:B------:R-:W1:Y:S01]  /*0230*/  @!P5 LDC.64 R2, c[0x0][0x380] ;  /* 0x0000e000ff02db82 */ /* 0x000e620000000a00 */
[----:B--2---:R-:W-:-:S07]  /*0240*/  @!P3 IMAD.WIDE.U32 R20, R25, 0x4, R20 ;  /* 0x000000041914b825 */ /* 0x004fce00078e0014 */
[----:B------:R-:W2:Y:S01]  /*0250*/  @!P4 LDC.64 R4, c[0x0][0x380] ;  /* 0x0000e000ff04cb82 */ /* 0x000ea20000000a00 */
[----:B---3--:R-:W-:Y:S01]  /*0260*/  @!P2 IMAD.WIDE.U32 R18, R27, 0x4, R18 ;  /* 0x000000041b12a825 */ /* 0x008fe200078e0012 */
[----:B------:R-:W3:Y:S03]  /*0270*/  @!P3 LDG.E R10, desc[UR4][R20.64] ;  /* 0x00000004140ab981 */ /* 0x000ee6000c1e1900 */
[----:B----4-:R-:W-:Y:S02]  /*0280*/  @P6 IMAD.WIDE.U32 R24, R11, 0x4, R8 ;  /* 0x000000040b186825 */ /* 0x010fe400078e0008 */
[----:B------:R4:W3:Y:S01]  /*0290*/  @!P2 LDG.E R8, desc[UR4][R18.64] ;  /* 0x000000041208a981 */ /* 0x0008e2000c1e1900 */
[----:B------:R-:W3:Y:S01]  /*02a0*/  @!P3 LDC R9, c[0x3][0x4] ;  /* 0x00c00100ff09bb82 */ /* 0x000ee20000000800 */
[----:B0-----:R-:W-:Y:S02]  /*02b0*/  @!P1 IMAD.WIDE.U32 R16, R17, 0x4, R6 ;  /* 0x0000000411109825 */ /* 0x001fe400078e0006 */
[----:B------:R-:W3:Y:S04]  /*02c0*/  @P6 LDG.E R6, desc[UR4][R24.64] ;  /* 0x0000000418066981 */ /* 0x000ee8000c1e1900 */
[----:B------:R-:W3:Y:S01]  /*02d0*/  @!P1 LDG.E R16, desc[UR4][R16.64] ;  /* 0x0000000410109981 */ /* 0x000ee2000c1e1900 */
[----:B-1----:R-:W-:Y:S01]  /*02e0*/  @!P5 IMAD.WIDE.U32 R14, R15, 0x4, R2 ;  /* 0x000000040f0ed825 */ /* 0x002fe200078e0002 */
[----:B------:R-:W0:Y:S05]  /*02f0*/  @!P2 LDC R12, c[0x3][0x8] ;  /* 0x00c00200ff0cab82 */ /* 0x000e2a0000000800 */
[----:B------:R-:W3:Y:S01]  /*0300*/  @!P5 LDG.E R14, desc[UR4][R14.64] ;  /* 0x000000040e0ed981 */ /* 0x000ee2000c1e1900 */
[----:B--2---:R-:W-:-:S02]  /*0310*/  @!P4 IMAD.WIDE.U32 R4, R13, 0x4, R4 ;  /* 0x000000040d04c825 */ /* 0x004fc400078e0004 */
[----:B------:R-:W5:Y:S04]  /*0320*/  @!P0 LDC R3, c[0x3][RZ] ;  /* 0x00c00000ff038b82 */ /* 0x000f680000000800 */
[----:B------:R-:W2:Y:S04]  /*0330*/  @!P4 LDG.E R4, desc[UR4][R4.64] ;  /* 0x000000040404c981 */ /* 0x000ea8000c1e1900 */
[----:B------:R-:W1:Y:S01]  /*0340*/  @P6 LDC R13, c[0x3][0xc] ;  /* 0x00c00300ff0d6b82 */ /* 0x000e620000000800 */
[----:B------:R-:W-:-:S07]  /*0350*/  HFMA2 R7, -RZ, RZ, 0, 0 ;  /* 0x00000000ff077431 */ /* 0x000fce00000001ff */
[----:B----4-:R-:W4:Y:S08]  /*0360*/  @!P1 LDC R18, c[0x3][0x10] ;  /* 0x00c00400ff129b82 */ /* 0x010f300000000800 */
[----:B------:R-:W4:Y:S01]  /*0370*/  @!P5 LDC R19, c[0x3][0x14] ;  /* 0x00c00500ff13db82 */ /* 0x000f220000000800 */
[----:B-----5:R-:W-:-:S07]  /*0380*/  @!P0 FFMA R7, R0, R3, RZ ;  /* 0x0000000300078223 */ /* 0x020fce00000000ff */
[----:B------:R-:W5:Y:S08]  /*0390*/  LDC.64 R2, c[0x0][0x388] ;  /* 0x0000e200ff027b82 */ /* 0x000f700000000a00 */
[----:B------:R-:W2:Y:S01]  /*03a0*/  @!P4 LDC R0, c[0x3][0x18] ;  /* 0x00c00600ff00cb82 */ /* 0x000ea20000000800 */
[----:B---3--:R-:W-:-:S04]  /*03b0*/  @!P3 FFMA R7, R10, R9, R7 ;  /* 0x000000090a07b223 */ /* 0x008fc80000000007 */
[----:B0-----:R-:W-:-:S04]  /*03c0*/  @!P2 FFMA R7, R8, R12, R7 ;  /* 0x0000000c0807a223 */ /* 0x001fc80000000007 */
[----:B-1----:R-:W-:-:S04]  /*03d0*/  @P6 FFMA R7, R6, R13, R7 ;  /* 0x0000000d06076223 */ /* 0x002fc80000000007 */
[----:B----4-:R-:W-:Y:S01]  /*03e0*/  @!P1 FFMA R7, R16, R18, R7 ;  /* 0x0000001210079223 */ /* 0x010fe20000000007 */
[----:B-----5:R-:W-:-:S04]  /*03f0*/  IMAD.WIDE R2, R11, 0x4, R2 ;  /* 0x000000040b027825 */ /* 0x020fc800078e0202 */
[----:B------:R-:W-:-:S04]  /*0400*/  @!P5 FFMA R7, R14, R19, R7 ;  /* 0x000000130e07d223 */ /* 0x000fc80000000007 */
[----:B--2---:R-:W-:-:S05]  /*0410*/  @!P4 FFMA R7, R4, R0, R7 ;  /* 0x000000000407c223 */ /* 0x004fca0000000007 */
[----:B------:R-:W-:Y:S01]  /*0420*/  STG.E desc[UR4][R2.64], R7 ;  /* 0x0000000702007986 */ /* 0x000fe2000c101904 */
[----:B------:R-:W-:Y:S05]  /*0430*/  EXIT ;  /* 0x000000000000794d */ /* 0x000fea0003800000 */
.L_x_0:
[----:B------:R-:W-:-:S00]  /*0440*/  BRA `(.L_x_0) ;  /* 0xfffffffc00fc7947 */ /* 0x000fc0000383ffff */
[----:B------:R-:W-:-:S00]  /*0450*/  NOP ;  /* 0x0000000000007918 */ /* 0x000fc00000000000 */
        /* <DEDUP_REMOVED lines=10> */
.L_x_1:


//--------------------- .nv.shared.reserved.0     --------------------------
	.section	.nv.shared.reserved.0,"aw",@nobits
	.weak		__nv_reservedSMEM_offset_0_alias
	.size		__nv_reservedSMEM_offset_0_alias, 0, 64
	.other		__nv_reservedSMEM_offset_0_alias,@"STO_CUDA_RESERVED_SHARED STV_DEFAULT"
__nv_reservedSMEM_offset_0_alias:
	.zero		0
	.zero		64


//--------------------- .nv.constant0._Z17convolutionKernelPfS_i --------------------------
	.section	.nv.constant0._Z17convolutionKernelPfS_i,"a",@progbits
	.sectionflags	@""
	.align	4
.nv.constant0._Z17convolutionKernelPfS_i:
	.zero		916


//--------------------- SYMBOLS --------------------------

	.type		.nv.reservedSmem.offset0,@object
	.size		.nv.reservedSmem.offset0,0x4
